//
// Generated by NVIDIA NVVM Compiler
//
// Compiler Build ID: CL-36424714
// Cuda compilation tools, release 13.0, V13.0.88
// Based on NVVM 20.0.0
//

.version 9.0
.target sm_100
.address_size 64

	// .globl	_Z9addKernelPiS_S_

.visible .entry _Z9addKernelPiS_S_(
	.param .u64 .ptr .align 1 _Z9addKernelPiS_S__param_0,
	.param .u64 .ptr .align 1 _Z9addKernelPiS_S__param_1,
	.param .u64 .ptr .align 1 _Z9addKernelPiS_S__param_2
)
{
	.reg .pred 	%p<43>;
	.reg .b32 	%r<179>;
	.reg .b64 	%rd<71>;

	ld.param.u64 	%rd5, [_Z9addKernelPiS_S__param_0];
	ld.param.u64 	%rd6, [_Z9addKernelPiS_S__param_1];
	ld.param.u64 	%rd4, [_Z9addKernelPiS_S__param_2];
	cvta.to.global.u64 	%rd1, %rd5;
	cvta.to.global.u64 	%rd7, %rd6;
	ld.global.u32 	%r1, [%rd7];
	setp.eq.s32 	%p1, %r1, 0;
	@%p1 bra 	$L__BB0_19;
	cvta.to.global.u64 	%rd8, %rd4;
	ld.global.u32 	%r39, [%rd8];
	mov.u32 	%r40, %tid.x;
	mul.lo.s32 	%r2, %r39, %r40;
	sub.s32 	%r3, %r2, %r39;
	add.s32 	%r4, %r2, 1;
	add.s32 	%r5, %r3, 1;
	add.s32 	%r41, %r2, 2;
	max.s32 	%r42, %r3, %r41;
	not.b32 	%r43, %r2;
	add.s32 	%r6, %r42, %r43;
	shr.u32 	%r44, %r6, 1;
	add.s32 	%r45, %r44, 1;
	add.s32 	%r46, %r2, 3;
	max.s32 	%r47, %r46, %r5;
	sub.s32 	%r48, %r47, %r2;
	add.s32 	%r7, %r48, -2;
	shr.u32 	%r49, %r7, 1;
	add.s32 	%r50, %r49, 1;
	and.b32  	%r8, %r45, 3;
	and.b32  	%r9, %r50, 3;
	and.b32  	%r10, %r50, -4;
	and.b32  	%r51, %r45, -4;
	neg.s32 	%r11, %r51;
	sub.s32 	%r12, 1, %r1;
$L__BB0_2:
	setp.ge.s32 	%p2, %r2, %r3;
	mov.b32 	%r171, 0;
	@%p2 bra 	$L__BB0_10;
	setp.lt.u32 	%p3, %r6, 6;
	mov.b32 	%r171, 0;
	mov.u32 	%r169, %r2;
	@%p3 bra 	$L__BB0_6;
	mov.b32 	%r171, 0;
	mov.u32 	%r165, %r11;
	mov.u32 	%r169, %r2;
$L__BB0_5:
	mul.wide.s32 	%rd9, %r169, 4;
	add.s64 	%rd10, %rd1, %rd9;
	ld.global.u32 	%r56, [%rd10];
	ld.global.u32 	%r57, [%rd10+4];
	setp.gt.s32 	%p4, %r56, %r57;
	selp.u32 	%r58, 1, 0, %p4;
	selp.b64 	%rd11, 4, 0, %p4;
	add.s64 	%rd12, %rd10, %rd11;
	ld.global.u32 	%r59, [%rd12];
	setp.le.s32 	%p5, %r56, %r57;
	selp.s32 	%r60, -1, 0, %p5;
	selp.b64 	%rd13, 4, 0, %p5;
	add.s64 	%rd14, %rd10, %rd13;
	ld.global.u32 	%r61, [%rd14];
	st.global.u32 	[%rd10], %r59;
	st.global.u32 	[%rd10+4], %r61;
	add.s32 	%r62, %r171, %r58;
	add.s32 	%r63, %r62, %r60;
	ld.global.u32 	%r64, [%rd10+8];
	ld.global.u32 	%r65, [%rd10+12];
	setp.gt.s32 	%p6, %r64, %r65;
	selp.u32 	%r66, 1, 0, %p6;
	selp.b64 	%rd15, 4, 0, %p6;
	add.s64 	%rd16, %rd10, %rd15;
	ld.global.u32 	%r67, [%rd16+8];
	setp.le.s32 	%p7, %r64, %r65;
	selp.s32 	%r68, -1, 0, %p7;
	selp.b64 	%rd17, 4, 0, %p7;
	add.s64 	%rd18, %rd10, %rd17;
	ld.global.u32 	%r69, [%rd18+8];
	st.global.u32 	[%rd10+8], %r67;
	st.global.u32 	[%rd10+12], %r69;
	add.s32 	%r70, %r63, %r66;
	add.s32 	%r71, %r70, %r68;
	ld.global.u32 	%r72, [%rd10+16];
	ld.global.u32 	%r73, [%rd10+20];
	setp.gt.s32 	%p8, %r72, %r73;
	selp.u32 	%r74, 1, 0, %p8;
	selp.b64 	%rd19, 4, 0, %p8;
	add.s64 	%rd20, %rd10, %rd19;
	ld.global.u32 	%r75, [%rd20+16];
	setp.le.s32 	%p9, %r72, %r73;
	selp.s32 	%r76, -1, 0, %p9;
	selp.b64 	%rd21, 4, 0, %p9;
	add.s64 	%rd22, %rd10, %rd21;
	ld.global.u32 	%r77, [%rd22+16];
	st.global.u32 	[%rd10+16], %r75;
	st.global.u32 	[%rd10+20], %r77;
	add.s32 	%r78, %r71, %r74;
	add.s32 	%r79, %r78, %r76;
	ld.global.u32 	%r80, [%rd10+24];
	ld.global.u32 	%r81, [%rd10+28];
	setp.gt.s32 	%p10, %r80, %r81;
	selp.u32 	%r82, 1, 0, %p10;
	selp.b64 	%rd23, 4, 0, %p10;
	add.s64 	%rd24, %rd10, %rd23;
	ld.global.u32 	%r83, [%rd24+24];
	setp.le.s32 	%p11, %r80, %r81;
	selp.s32 	%r84, -1, 0, %p11;
	selp.b64 	%rd25, 4, 0, %p11;
	add.s64 	%rd26, %rd10, %rd25;
	ld.global.u32 	%r85, [%rd26+24];
	st.global.u32 	[%rd10+24], %r83;
	st.global.u32 	[%rd10+28], %r85;
	add.s32 	%r86, %r79, %r82;
	add.s32 	%r171, %r86, %r84;
	add.s32 	%r169, %r169, 8;
	add.s32 	%r165, %r165, 4;
	setp.ne.s32 	%p12, %r165, 0;
	@%p12 bra 	$L__BB0_5;
$L__BB0_6:
	setp.eq.s32 	%p13, %r8, 0;
	@%p13 bra 	$L__BB0_10;
	setp.eq.s32 	%p14, %r8, 1;
	mul.wide.s32 	%rd27, %r169, 4;
	add.s64 	%rd2, %rd1, %rd27;
	ld.global.u32 	%r87, [%rd2];
	ld.global.u32 	%r88, [%rd2+4];
	setp.gt.s32 	%p15, %r87, %r88;
	selp.u32 	%r89, 1, 0, %p15;
	selp.b64 	%rd28, 4, 0, %p15;
	add.s64 	%rd29, %rd2, %rd28;
	ld.global.u32 	%r90, [%rd29];
	setp.le.s32 	%p16, %r87, %r88;
	selp.s32 	%r91, -1, 0, %p16;
	selp.b64 	%rd30, 4, 0, %p16;
	add.s64 	%rd31, %rd2, %rd30;
	ld.global.u32 	%r92, [%rd31];
	st.global.u32 	[%rd2], %r90;
	st.global.u32 	[%rd2+4], %r92;
	add.s32 	%r93, %r171, %r89;
	add.s32 	%r171, %r93, %r91;
	@%p14 bra 	$L__BB0_10;
	setp.eq.s32 	%p17, %r8, 2;
	ld.global.u32 	%r94, [%rd2+8];
	ld.global.u32 	%r95, [%rd2+12];
	setp.gt.s32 	%p18, %r94, %r95;
	selp.u32 	%r96, 1, 0, %p18;
	selp.b64 	%rd32, 4, 0, %p18;
	add.s64 	%rd33, %rd2, %rd32;
	ld.global.u32 	%r97, [%rd33+8];
	setp.le.s32 	%p19, %r94, %r95;
	selp.s32 	%r98, -1, 0, %p19;
	selp.b64 	%rd34, 4, 0, %p19;
	add.s64 	%rd35, %rd2, %rd34;
	ld.global.u32 	%r99, [%rd35+8];
	st.global.u32 	[%rd2+8], %r97;
	st.global.u32 	[%rd2+12], %r99;
	add.s32 	%r100, %r171, %r96;
	add.s32 	%r171, %r100, %r98;
	@%p17 bra 	$L__BB0_10;
	ld.global.u32 	%r101, [%rd2+16];
	ld.global.u32 	%r102, [%rd2+20];
	setp.gt.s32 	%p20, %r101, %r102;
	selp.u32 	%r103, 1, 0, %p20;
	selp.b64 	%rd36, 4, 0, %p20;
	add.s64 	%rd37, %rd2, %rd36;
	ld.global.u32 	%r104, [%rd37+16];
	setp.le.s32 	%p21, %r101, %r102;
	selp.s32 	%r105, -1, 0, %p21;
	selp.b64 	%rd38, 4, 0, %p21;
	add.s64 	%rd39, %rd2, %rd38;
	ld.global.u32 	%r106, [%rd39+16];
	st.global.u32 	[%rd2+16], %r104;
	st.global.u32 	[%rd2+20], %r106;
	add.s32 	%r107, %r171, %r103;
	add.s32 	%r171, %r107, %r105;
$L__BB0_10:
	setp.ge.s32 	%p22, %r4, %r5;
	bar.sync 	0;
	mov.b32 	%r178, 0;
	@%p22 bra 	$L__BB0_18;
	setp.lt.u32 	%p23, %r7, 6;
	mov.b32 	%r178, 0;
	mov.u32 	%r176, %r4;
	@%p23 bra 	$L__BB0_14;
	mov.b32 	%r178, 0;
	mov.u32 	%r176, %r4;
	mov.u32 	%r174, %r178;
$L__BB0_13:
	mul.wide.s32 	%rd40, %r176, 4;
	add.s64 	%rd41, %rd1, %rd40;
	ld.global.u32 	%r112, [%rd41];
	ld.global.u32 	%r113, [%rd41+4];
	setp.gt.s32 	%p24, %r112, %r113;
	selp.u32 	%r114, 1, 0, %p24;
	selp.b64 	%rd42, 4, 0, %p24;
	add.s64 	%rd43, %rd41, %rd42;
	ld.global.u32 	%r115, [%rd43];
	setp.le.s32 	%p25, %r112, %r113;
	selp.s32 	%r116, -1, 0, %p25;
	selp.b64 	%rd44, 4, 0, %p25;
	add.s64 	%rd45, %rd41, %rd44;
	ld.global.u32 	%r117, [%rd45];
	st.global.u32 	[%rd41], %r115;
	st.global.u32 	[%rd41+4], %r117;
	add.s32 	%r118, %r178, %r114;
	add.s32 	%r119, %r118, %r116;
	ld.global.u32 	%r120, [%rd41+8];
	ld.global.u32 	%r121, [%rd41+12];
	setp.gt.s32 	%p26, %r120, %r121;
	selp.u32 	%r122, 1, 0, %p26;
	selp.b64 	%rd46, 4, 0, %p26;
	add.s64 	%rd47, %rd41, %rd46;
	ld.global.u32 	%r123, [%rd47+8];
	setp.le.s32 	%p27, %r120, %r121;
	selp.s32 	%r124, -1, 0, %p27;
	selp.b64 	%rd48, 4, 0, %p27;
	add.s64 	%rd49, %rd41, %rd48;
	ld.global.u32 	%r125, [%rd49+8];
	st.global.u32 	[%rd41+8], %r123;
	st.global.u32 	[%rd41+12], %r125;
	add.s32 	%r126, %r119, %r122;
	add.s32 	%r127, %r126, %r124;
	ld.global.u32 	%r128, [%rd41+16];
	ld.global.u32 	%r129, [%rd41+20];
	setp.gt.s32 	%p28, %r128, %r129;
	selp.u32 	%r130, 1, 0, %p28;
	selp.b64 	%rd50, 4, 0, %p28;
	add.s64 	%rd51, %rd41, %rd50;
	ld.global.u32 	%r131, [%rd51+16];
	setp.le.s32 	%p29, %r128, %r129;
	selp.s32 	%r132, -1, 0, %p29;
	selp.b64 	%rd52, 4, 0, %p29;
	add.s64 	%rd53, %rd41, %rd52;
	ld.global.u32 	%r133, [%rd53+16];
	st.global.u32 	[%rd41+16], %r131;
	st.global.u32 	[%rd41+20], %r133;
	add.s32 	%r134, %r127, %r130;
	add.s32 	%r135, %r134, %r132;
	ld.global.u32 	%r136, [%rd41+24];
	ld.global.u32 	%r137, [%rd41+28];
	setp.gt.s32 	%p30, %r136, %r137;
	selp.u32 	%r138, 1, 0, %p30;
	selp.b64 	%rd54, 4, 0, %p30;
	add.s64 	%rd55, %rd41, %rd54;
	ld.global.u32 	%r139, [%rd55+24];
	setp.le.s32 	%p31, %r136, %r137;
	selp.s32 	%r140, -1, 0, %p31;
	selp.b64 	%rd56, 4, 0, %p31;
	add.s64 	%rd57, %rd41, %rd56;
	ld.global.u32 	%r141, [%rd57+24];
	st.global.u32 	[%rd41+24], %r139;
	st.global.u32 	[%rd41+28], %r141;
	add.s32 	%r142, %r135, %r138;
	add.s32 	%r178, %r142, %r140;
	add.s32 	%r176, %r176, 8;
	add.s32 	%r174, %r174, 4;
	setp.ne.s32 	%p32, %r174, %r10;
	@%p32 bra 	$L__BB0_13;
$L__BB0_14:
	setp.eq.s32 	%p33, %r9, 0;
	@%p33 bra 	$L__BB0_18;
	setp.eq.s32 	%p34, %r9, 1;
	mul.wide.s32 	%rd58, %r176, 4;
	add.s64 	%rd3, %rd1, %rd58;
	ld.global.u32 	%r143, [%rd3];
	ld.global.u32 	%r144, [%rd3+4];
	setp.gt.s32 	%p35, %r143, %r144;
	selp.u32 	%r145, 1, 0, %p35;
	selp.b64 	%rd59, 4, 0, %p35;
	add.s64 	%rd60, %rd3, %rd59;
	ld.global.u32 	%r146, [%rd60];
	setp.le.s32 	%p36, %r143, %r144;
	selp.s32 	%r147, -1, 0, %p36;
	selp.b64 	%rd61, 4, 0, %p36;
	add.s64 	%rd62, %rd3, %rd61;
	ld.global.u32 	%r148, [%rd62];
	st.global.u32 	[%rd3], %r146;
	st.global.u32 	[%rd3+4], %r148;
	add.s32 	%r149, %r178, %r145;
	add.s32 	%r178, %r149, %r147;
	@%p34 bra 	$L__BB0_18;
	setp.eq.s32 	%p37, %r9, 2;
	ld.global.u32 	%r150, [%rd3+8];
	ld.global.u32 	%r151, [%rd3+12];
	setp.gt.s32 	%p38, %r150, %r151;
	selp.u32 	%r152, 1, 0, %p38;
	selp.b64 	%rd63, 4, 0, %p38;
	add.s64 	%rd64, %rd3, %rd63;
	ld.global.u32 	%r153, [%rd64+8];
	setp.le.s32 	%p39, %r150, %r151;
	selp.s32 	%r154, -1, 0, %p39;
	selp.b64 	%rd65, 4, 0, %p39;
	add.s64 	%rd66, %rd3, %rd65;
	ld.global.u32 	%r155, [%rd66+8];
	st.global.u32 	[%rd3+8], %r153;
	st.global.u32 	[%rd3+12], %r155;
	add.s32 	%r156, %r178, %r152;
	add.s32 	%r178, %r156, %r154;
	@%p37 bra 	$L__BB0_18;
	ld.global.u32 	%r157, [%rd3+16];
	ld.global.u32 	%r158, [%rd3+20];
	setp.gt.s32 	%p40, %r157, %r158;
	selp.u32 	%r159, 1, 0, %p40;
	selp.b64 	%rd67, 4, 0, %p40;
	add.s64 	%rd68, %rd3, %rd67;
	ld.global.u32 	%r160, [%rd68+16];
	setp.le.s32 	%p41, %r157, %r158;
	selp.s32 	%r161, -1, 0, %p41;
	selp.b64 	%rd69, 4, 0, %p41;
	add.s64 	%rd70, %rd3, %rd69;
	ld.global.u32 	%r162, [%rd70+16];
	st.global.u32 	[%rd3+16], %r160;
	st.global.u32 	[%rd3+20], %r162;
	add.s32 	%r163, %r178, %r159;
	add.s32 	%r178, %r163, %r161;
$L__BB0_18:
	add.s32 	%r164, %r178, %r171;
	bar.sync 	0;
	setp.ne.s32 	%p42, %r164, %r12;
	@%p42 bra 	$L__BB0_2;
$L__BB0_19:
	ret;

}


// ===== COMPILED SASS (sm_100) =====

	.target	sm_100

	.elftype	@"ET_EXEC"


//--------------------- .note.nv.tkinfo           --------------------------
	.section	.note.nv.tkinfo,"",@"SHT_NOTE"
	.sectionflags	@"SHF_NOTE_NV_TKINFO"
	.tkinfo
        /*0018*/ 	.word	0x00000002
        /*0030*/ 	.string	""
        /*0030*/ 	.string	"ptxas"
        /*0030*/ 	.string	"Cuda compilation tools, release 13.0, V13.0.88"
        /*0030*/ 	.string	"Build cuda_13.0.r13.0/compiler.36424714_0"
        /*0030*/ 	.string	"-arch sm_100 -m 64 "



//--------------------- .note.nv.cuinfo           --------------------------
	.section	.note.nv.cuinfo,"",@"SHT_NOTE"
	.sectionflags	@"SHF_NOTE_NV_CUINFO"
        /*0018*/ 	.short	0x0002
        /*001a*/ 	.short	0x0064
        /*001c*/ 	.short	0x0082
	.zero		2


//--------------------- .nv.info                  --------------------------
	.section	.nv.info,"",@"SHT_CUDA_INFO"
	.align	4


	//----- nvinfo : EIATTR_REGCOUNT
	.align		4
        /*0000*/ 	.byte	0x04, 0x2f
        /*0002*/ 	.short	(.L_1 - .L_0)
	.align		4
.L_0:
        /*0004*/ 	.word	index@(_Z9addKernelPiS_S_)
        /*0008*/ 	.word	0x00000020


	//----- nvinfo : EIATTR_FRAME_SIZE
	.align		4
.L_1:
        /*000c*/ 	.byte	0x04, 0x11
        /*000e*/ 	.short	(.L_3 - .L_2)
	.align		4
.L_2:
        /*0010*/ 	.word	index@(_Z9addKernelPiS_S_)
        /*0014*/ 	.word	0x00000000


	//----- nvinfo : EIATTR_MIN_STACK_SIZE
	.align		4
.L_3:
        /*0018*/ 	.byte	0x04, 0x12
        /*001a*/ 	.short	(.L_5 - .L_4)
	.align		4
.L_4:
        /*001c*/ 	.word	index@(_Z9addKernelPiS_S_)
        /*0020*/ 	.word	0x00000000
.L_5:


//--------------------- .nv.compat                --------------------------
	.section	.nv.compat,"",@"SHT_CUDA_COMPAT_INFO"
	.align	4
        /*0000*/ 	.byte	0x02, 0x09, 0x00, 0x00, 0x02, 0x02, 0x01, 0x00, 0x02, 0x05, 0x05, 0x00, 0x03, 0x07, 0x01, 0x01
        /*0010*/ 	.byte	0x02, 0x03, 0x00, 0x00, 0x02, 0x06, 0x01, 0x00, 0x04, 0x0b, 0x08, 0x00, 0x09, 0x00, 0x00, 0x00
        /*0020*/ 	.byte	0x00, 0x00, 0x00, 0x00


//--------------------- .nv.info._Z9addKernelPiS_S_ --------------------------
	.section	.nv.info._Z9addKernelPiS_S_,"",@"SHT_CUDA_INFO"
	.sectionflags	@""
	.align	4


	//----- nvinfo : EIATTR_CUDA_API_VERSION
	.align		4
        /*0000*/ 	.byte	0x04, 0x37
        /*0002*/ 	.short	(.L_7 - .L_6)
.L_6:
        /*0004*/ 	.word	0x00000082


	//----- nvinfo : EIATTR_KPARAM_INFO
	.align		4
.L_7:
        /*0008*/ 	.byte	0x04, 0x17
        /*000a*/ 	.short	(.L_9 - .L_8)
.L_8:
        /*000c*/ 	.word	0x00000000
        /*0010*/ 	.short	0x0002
        /*0012*/ 	.short	0x0010
        /*0014*/ 	.byte	0x00, 0xf5, 0x21, 0x00


	//----- nvinfo : EIATTR_KPARAM_INFO
	.align		4
.L_9:
        /*0018*/ 	.byte	0x04, 0x17
        /*001a*/ 	.short	(.L_11 - .L_10)
.L_10:
        /*001c*/ 	.word	0x00000000
        /*0020*/ 	.short	0x0001
        /*0022*/ 	.short	0x0008
        /*0024*/ 	.byte	0x00, 0xf5, 0x21, 0x00


	//----- nvinfo : EIATTR_KPARAM_INFO
	.align		4
.L_11:
        /*0028*/ 	.byte	0x04, 0x17
        /*002a*/ 	.short	(.L_13 - .L_12)
.L_12:
        /*002c*/ 	.word	0x00000000
        /*0030*/ 	.short	0x0000
        /*0032*/ 	.short	0x0000
        /*0034*/ 	.byte	0x00, 0xf5, 0x21, 0x00


	//----- nvinfo : EIATTR_SPARSE_MMA_MASK
	.align		4
.L_13:
        /*0038*/ 	.byte	0x03, 0x50
        /*003a*/ 	.short	0x0000


	//----- nvinfo : EIATTR_MAXREG_COUNT
	.align		4
        /*003c*/ 	.byte	0x03, 0x1b
        /*003e*/ 	.short	0x00ff


	//----- nvinfo : EIATTR_NUM_BARRIERS
	.align		4
        /*0040*/ 	.byte	0x02, 0x4c
        /*0042*/ 	.byte	0x01
	.zero		1


	//----- nvinfo : EIATTR_MERCURY_ISA_VERSION
	.align		4
        /*0044*/ 	.byte	0x03, 0x5f
        /*0046*/ 	.short	0x0101


	//----- nvinfo : EIATTR_VRC_CTA_INIT_COUNT
	.align		4
        /*0048*/ 	.byte	0x02, 0x4a
	.zero		1
	.zero		1


	//----- nvinfo : EIATTR_EXIT_INSTR_OFFSETS
	.align		4
        /*004c*/ 	.byte	0x04, 0x1c
        /*004e*/ 	.short	(.L_15 - .L_14)


	//   ....[0]....
.L_14:
        /*0050*/ 	.word	0x00000050


	//   ....[1]....
        /*0054*/ 	.word	0x000015a0


	//----- nvinfo : EIATTR_CRS_STACK_SIZE
	.align		4
.L_15:
        /*0058*/ 	.byte	0x04, 0x1e
        /*005a*/ 	.short	(.L_17 - .L_16)
.L_16:
        /*005c*/ 	.word	0x00000000


	//----- nvinfo : EIATTR_CBANK_PARAM_SIZE
	.align		4
.L_17:
        /*0060*/ 	.byte	0x03, 0x19
        /*0062*/ 	.short	0x0018


	//----- nvinfo : EIATTR_PARAM_CBANK
	.align		4
        /*0064*/ 	.byte	0x04, 0x0a
        /*0066*/ 	.short	(.L_19 - .L_18)
	.align		4
.L_18:
        /*0068*/ 	.word	index@(.nv.constant0._Z9addKernelPiS_S_)
        /*006c*/ 	.short	0x0380
        /*006e*/ 	.short	0x0018


	//----- nvinfo : EIATTR_SW_WAR
	.align		4
.L_19:
        /*0070*/ 	.byte	0x04, 0x36
        /*0072*/ 	.short	(.L_21 - .L_20)
.L_20:
        /*0074*/ 	.word	0x00000008
.L_21:


//--------------------- .nv.callgraph             --------------------------
	.section	.nv.callgraph,"",@"SHT_CUDA_CALLGRAPH"
	.align	4
	.sectionentsize	8
	.align		4
        /*0000*/ 	.word	0x00000000
	.align		4
        /*0004*/ 	.word	0xffffffff
	.align		4
        /*0008*/ 	.word	0x00000000
	.align		4
        /*000c*/ 	.word	0xfffffffe
	.align		4
        /*0010*/ 	.word	0x00000000
	.align		4
        /*0014*/ 	.word	0xfffffffd
	.align		4
        /*0018*/ 	.word	0x00000000
	.align		4
        /*001c*/ 	.word	0xfffffffc


//--------------------- .text._Z9addKernelPiS_S_  --------------------------
	.section	.text._Z9addKernelPiS_S_,"ax",@progbits
	.align	128
        .global         _Z9addKernelPiS_S_
        .type           _Z9addKernelPiS_S_,@function
        .size           _Z9addKernelPiS_S_,(.L_x_11 - _Z9addKernelPiS_S_)
        .other          _Z9addKernelPiS_S_,@"STO_CUDA_ENTRY STV_DEFAULT"
_Z9addKernelPiS_S_:
.text._Z9addKernelPiS_S_:
[----:B------:R-:W-:Y:S08]  /*0000*/  LDC R1, c[0x0][0x37c] ;  /* 0x0000df00ff017b82 */ /* 0x000ff00000000800 */
[----:B------:R-:W0:Y:S01]  /*0010*/  LDC.64 R2, c[0x0][0x388] ;  /* 0x0000e200ff027b82 */ /* 0x000e220000000a00 */
[----:B------:R-:W0:Y:S02]  /*0020*/  LDCU.64 UR4, c[0x0][0x358] ;  /* 0x00006b00ff0477ac */ /* 0x000e240008000a00 */
[----:B0-----:R-:W2:Y:S02]  /*0030*/  LDG.E R8, desc[UR4][R2.64] ;  /* 0x0000000402087981 */ /* 0x001ea4000c1e1900 */
[----:B--2---:R-:W-:-:S13]  /*0040*/  ISETP.NE.AND P0, PT, R8, RZ, PT ;  /* 0x000000ff0800720c */ /* 0x004fda0003f05270 */
[----:B------:R-:W-:Y:S05]  /*0050*/  @!P0 EXIT ;  /* 0x000000000000894d */ /* 0x000fea0003800000 */
[----:B------:R-:W0:Y:S02]  /*0060*/  LDC.64 R6, c[0x0][0x390] ;  /* 0x0000e400ff067b82 */ /* 0x000e240000000a00 */
[----:B0-----:R0:W2:Y:S01]  /*0070*/  LDG.E R7, desc[UR4][R6.64] ;  /* 0x0000000406077981 */ /* 0x0010a2000c1e1900 */
[----:B------:R-:W2:Y:S01]  /*0080*/  S2R R0, SR_TID.X ;  /* 0x0000000000007919 */ /* 0x000ea20000002100 */
[----:B0-----:R-:W-:Y:S01]  /*0090*/  IADD3 R6, PT, PT, -R8, 0x1, RZ ;  /* 0x0000000108067810 */ /* 0x001fe20007ffe1ff */
[----:B--2---:R-:W-:-:S04]  /*00a0*/  IMAD R0, R7, R0, RZ ;  /* 0x0000000007007224 */ /* 0x004fc800078e02ff */
[C---:B------:R-:W-:Y:S01]  /*00b0*/  IMAD.IADD R3, R0.reuse, 0x1, -R7 ;  /* 0x0000000100037824 */ /* 0x040fe200078e0a07 */
[----:B------:R-:W-:Y:S01]  /*00c0*/  LOP3.LUT R9, RZ, R0, RZ, 0x33, !PT ;  /* 0x00000000ff097212 */ /* 0x000fe200078e33ff */
[C---:B------:R-:W-:Y:S02]  /*00d0*/  VIADD R8, R0.reuse, 0x1 ;  /* 0x0000000100087836 */ /* 0x040fe40000000000 */
[----:B------:R-:W-:Y:S01]  /*00e0*/  VIADD R5, R3, 0x1 ;  /* 0x0000000103057836 */ /* 0x000fe20000000000 */
[----:B------:R-:W-:-:S04]  /*00f0*/  VIADDMNMX R2, R0, 0x2, R3, !PT ;  /* 0x0000000200027846 */ /* 0x000fc80007800103 */
[----:B------:R-:W-:Y:S01]  /*0100*/  VIADDMNMX R11, R0, 0x3, R5, !PT ;  /* 0x00000003000b7846 */ /* 0x000fe20007800105 */
[----:B------:R-:W-:-:S03]  /*0110*/  IMAD.IADD R2, R2, 0x1, R9 ;  /* 0x0000000102027824 */ /* 0x000fc600078e0209 */
[----:B------:R-:W-:Y:S02]  /*0120*/  IADD3 R4, PT, PT, R11, -0x2, -R0 ;  /* 0xfffffffe0b047810 */ /* 0x000fe40007ffe800 */
[----:B------:R-:W-:Y:S02]  /*0130*/  LEA.HI R9, R2, 0x1, RZ, 0x1f ;  /* 0x0000000102097811 */ /* 0x000fe400078ff8ff */
[----:B------:R-:W-:Y:S02]  /*0140*/  LEA.HI R23, R4, 0x1, RZ, 0x1f ;  /* 0x0000000104177811 */ /* 0x000fe400078ff8ff */
[C---:B------:R-:W-:Y:S02]  /*0150*/  LOP3.LUT R10, R9.reuse, 0xfffffffc, RZ, 0xc0, !PT ;  /* 0xfffffffc090a7812 */ /* 0x040fe400078ec0ff */
[----:B------:R-:W-:Y:S02]  /*0160*/  LOP3.LUT R7, R9, 0x3, RZ, 0xc0, !PT ;  /* 0x0000000309077812 */ /* 0x000fe400078ec0ff */
[C---:B------:R-:W-:Y:S01]  /*0170*/  LOP3.LUT R22, R23.reuse, 0x3, RZ, 0xc0, !PT ;  /* 0x0000000317167812 */ /* 0x040fe200078ec0ff */
[----:B------:R-:W-:Y:S01]  /*0180*/  IMAD.MOV R9, RZ, RZ, -R10 ;  /* 0x000000ffff097224 */ /* 0x000fe200078e0a0a */
[----:B------:R-:W-:-:S07]  /*0190*/  LOP3.LUT R23, R23, 0xfffffffc, RZ, 0xc0, !PT ;  /* 0xfffffffc17177812 */ /* 0x000fce00078ec0ff */
.L_x_9:
[----:B------:R-:W-:Y:S01]  /*01a0*/  ISETP.GE.AND P0, PT, R0, R3, PT ;  /* 0x000000030000720c */ /* 0x000fe20003f06270 */
[----:B------:R-:W-:-:S12]  /*01b0*/  IMAD.MOV.U32 R14, RZ, RZ, RZ ;  /* 0x000000ffff0e7224 */ /* 0x000fd800078e00ff */
[----:B0123--:R-:W-:Y:S05]  /*01c0*/  @P0 BRA `(.L_x_0) ;  /* 0x0000000800640947 */ /* 0x00ffea0003800000 */
[----:B------:R-:W-:Y:S01]  /*01d0*/  ISETP.GE.U32.AND P0, PT, R2, 0x6, PT ;  /* 0x000000060200780c */ /* 0x000fe20003f06070 */
[----:B------:R-:W-:Y:S01]  /*01e0*/  BSSY.RECONVERGENT B0, `(.L_x_1) ;  /* 0x0000057000007945 */ /* 0x000fe20003800200 */
[----:B------:R-:W-:Y:S02]  /*01f0*/  IMAD.MOV.U32 R14, RZ, RZ, RZ ;  /* 0x000000ffff0e7224 */ /* 0x000fe400078e00ff */
[----:B------:R-:W-:-:S09]  /*0200*/  IMAD.MOV.U32 R25, RZ, RZ, R0 ;  /* 0x000000ffff197224 */ /* 0x000fd200078e0000 */
[----:B------:R-:W-:Y:S05]  /*0210*/  @!P0 BRA `(.L_x_2) ;  /* 0x00000004004c8947 */ /* 0x000fea0003800000 */
[----:B------:R-:W0:Y:S01]  /*0220*/  LDC.64 R10, c[0x0][0x380] ;  /* 0x0000e000ff0a7b82 */ /* 0x000e220000000a00 */
[----:B------:R-:W-:Y:S02]  /*0230*/  IMAD.MOV.U32 R14, RZ, RZ, RZ ;  /* 0x000000ffff0e7224 */ /* 0x000fe400078e00ff */
[----:B------:R-:W-:Y:S02]  /*0240*/  IMAD.MOV.U32 R24, RZ, RZ, R9 ;  /* 0x000000ffff187224 */ /* 0x000fe400078e0009 */
[----:B------:R-:W-:-:S07]  /*0250*/  IMAD.MOV.U32 R25, RZ, RZ, R0 ;  /* 0x000000ffff197224 */ /* 0x000fce00078e0000 */
.L_x_3:
[----:B01----:R-:W-:-:S05]  /*0260*/  IMAD.WIDE R12, R25, 0x4, R10 ;  /* 0x00000004190c7825 */ /* 0x003fca00078e020a */
[----:B------:R-:W2:Y:S04]  /*0270*/  LDG.E R15, desc[UR4][R12.64] ;  /* 0x000000040c0f7981 */ /* 0x000ea8000c1e1900 */
[----:B------:R-:W2:Y:S04]  /*0280*/  LDG.E R16, desc[UR4][R12.64+0x4] ;  /* 0x000004040c107981 */ /* 0x000ea8000c1e1900 */
[----:B------:R-:W3:Y:S04]  /*0290*/  LDG.E R20, desc[UR4][R12.64+0x8] ;  /* 0x000008040c147981 */ /* 0x000ee8000c1e1900 */
[----:B------:R-:W3:Y:S04]  /*02a0*/  LDG.E R21, desc[UR4][R12.64+0xc] ;  /* 0x00000c040c157981 */ /* 0x000ee8000c1e1900 */
[----:B------:R-:W4:Y:S01]  /*02b0*/  LDG.E R27, desc[UR4][R12.64+0x14] ;  /* 0x000014040c1b7981 */ /* 0x000f22000c1e1900 */
[----:B--2---:R-:W-:-:S02]  /*02c0*/  ISETP.GT.AND P0, PT, R15, R16, PT ;  /* 0x000000100f00720c */ /* 0x004fc40003f04270 */
[----:B------:R-:W-:Y:S02]  /*02d0*/  ISETP.GT.AND P6, PT, R15, R16, PT ;  /* 0x000000100f00720c */ /* 0x000fe40003fc4270 */
[----:B------:R-:W-:Y:S01]  /*02e0*/  SEL R19, RZ, 0x4, !P0 ;  /* 0x00000004ff137807 */ /* 0x000fe20004000000 */
[----:B------:R-:W4:Y:S01]  /*02f0*/  LDG.E R15, desc[UR4][R12.64+0x10] ;  /* 0x000010040c0f7981 */ /* 0x000f22000c1e1900 */
[----:B------:R-:W-:Y:S02]  /*0300*/  SEL R17, RZ, 0x4, P6 ;  /* 0x00000004ff117807 */ /* 0x000fe40003000000 */
[C---:B------:R-:W-:Y:S02]  /*0310*/  IADD3 R18, P1, PT, R12.reuse, R19, RZ ;  /* 0x000000130c127210 */ /* 0x040fe40007f3e0ff */
[----:B------:R-:W-:Y:S02]  /*0320*/  IADD3 R16, P2, PT, R12, R17, RZ ;  /* 0x000000110c107210 */ /* 0x000fe40007f5e0ff */
[CC--:B---3--:R-:W-:Y:S01]  /*0330*/  ISETP.GT.AND P5, PT, R20.reuse, R21.reuse, PT ;  /* 0x000000151400720c */ /* 0x0c8fe20003fa4270 */
[--C-:B------:R-:W-:Y:S01]  /*0340*/  IMAD.X R19, RZ, RZ, R13.reuse, P1 ;  /* 0x000000ffff137224 */ /* 0x100fe200008e060d */
[----:B------:R-:W-:Y:S01]  /*0350*/  ISETP.GT.AND P4, PT, R20, R21, PT ;  /* 0x000000151400720c */ /* 0x000fe20003f84270 */
[----:B------:R-:W-:Y:S01]  /*0360*/  IMAD.X R17, RZ, RZ, R13, P2 ;  /* 0x000000ffff117224 */ /* 0x000fe200010e060d */
[----:B------:R-:W2:Y:S01]  /*0370*/  LDG.E R21, desc[UR4][R12.64+0x18] ;  /* 0x000018040c157981 */ /* 0x000ea2000c1e1900 */
[----:B------:R-:W-:-:S03]  /*0380*/  P2R R26, PR, RZ, 0x40 ;  /* 0x00000040ff1a7803 */ /* 0x000fc60000000000 */
[----:B------:R0:W3:Y:S04]  /*0390*/  LDG.E R29, desc[UR4][R18.64] ;  /* 0x00000004121d7981 */ /* 0x0000e8000c1e1900 */
[----:B------:R1:W5:Y:S04]  /*03a0*/  LDG.E R28, desc[UR4][R16.64] ;  /* 0x00000004101c7981 */ /* 0x000368000c1e1900 */
[----:B------:R-:W2:Y:S01]  /*03b0*/  LDG.E R20, desc[UR4][R12.64+0x1c] ;  /* 0x00001c040c147981 */ /* 0x000ea2000c1e1900 */
[----:B0-----:R-:W-:Y:S02]  /*03c0*/  SEL R19, RZ, 0x4, P4 ;  /* 0x00000004ff137807 */ /* 0x001fe40002000000 */
[----:B-1----:R-:W-:-:S02]  /*03d0*/  SEL R17, RZ, 0x4, !P5 ;  /* 0x00000004ff117807 */ /* 0x002fc40006800000 */
[C---:B------:R-:W-:Y:S02]  /*03e0*/  IADD3 R18, P2, PT, R12.reuse, R19, RZ ;  /* 0x000000130c127210 */ /* 0x040fe40007f5e0ff */
[----:B------:R-:W-:-:S03]  /*03f0*/  IADD3 R16, P1, PT, R12, R17, RZ ;  /* 0x000000110c107210 */ /* 0x000fc60007f3e0ff */
[--C-:B------:R-:W-:Y:S02]  /*0400*/  IMAD.X R19, RZ, RZ, R13.reuse, P2 ;  /* 0x000000ffff137224 */ /* 0x100fe400010e060d */
[----:B------:R-:W-:Y:S01]  /*0410*/  IMAD.X R17, RZ, RZ, R13, P1 ;  /* 0x000000ffff117224 */ /* 0x000fe200008e060d */
[----:B---3--:R0:W-:Y:S04]  /*0420*/  STG.E desc[UR4][R12.64], R29 ;  /* 0x0000001d0c007986 */ /* 0x0081e8000c101904 */
[----:B-----5:R1:W-:Y:S04]  /*0430*/  STG.E desc[UR4][R12.64+0x4], R28 ;  /* 0x0000041c0c007986 */ /* 0x0203e8000c101904 */
[----:B0-----:R0:W3:Y:S04]  /*0440*/  LDG.E R29, desc[UR4][R16.64+0x8] ;  /* 0x00000804101d7981 */ /* 0x0010e8000c1e1900 */
[----:B-1----:R-:W5:Y:S01]  /*0450*/  LDG.E R28, desc[UR4][R18.64+0x8] ;  /* 0x00000804121c7981 */ /* 0x002f62000c1e1900 */
[----:B----4-:R-:W-:-:S02]  /*0460*/  ISETP.GT.AND P3, PT, R15, R27, PT ;  /* 0x0000001b0f00720c */ /* 0x010fc40003f64270 */
[----:B------:R-:W-:Y:S02]  /*0470*/  ISETP.GT.AND P2, PT, R15, R27, PT ;  /* 0x0000001b0f00720c */ /* 0x000fe40003f44270 */
[----:B------:R-:W-:Y:S01]  /*0480*/  SEL R15, RZ, 0x4, !P3 ;  /* 0x00000004ff0f7807 */ /* 0x000fe20005800000 */
[----:B------:R-:W-:Y:S02]  /*0490*/  VIADD R27, R14, 0x1 ;  /* 0x000000010e1b7836 */ /* 0x000fe40000000000 */
[----:B------:R-:W-:Y:S01]  /*04a0*/  @!P0 IMAD.MOV R27, RZ, RZ, R14 ;  /* 0x000000ffff1b8224 */ /* 0x000fe200078e020e */
[----:B------:R-:W-:Y:S02]  /*04b0*/  IADD3 R14, P0, PT, R12, R15, RZ ;  /* 0x0000000f0c0e7210 */ /* 0x000fe40007f1e0ff */
[----:B0-----:R-:W-:-:S03]  /*04c0*/  SEL R17, RZ, 0x4, P2 ;  /* 0x00000004ff117807 */ /* 0x001fc60001000000 */
[----:B------:R-:W-:Y:S01]  /*04d0*/  IMAD.X R15, RZ, RZ, R13, P0 ;  /* 0x000000ffff0f7224 */ /* 0x000fe200000e060d */
[----:B------:R-:W-:-:S05]  /*04e0*/  IADD3 R16, P0, PT, R12, R17, RZ ;  /* 0x000000110c107210 */ /* 0x000fca0007f1e0ff */
[----:B------:R-:W-:Y:S01]  /*04f0*/  IMAD.X R17, RZ, RZ, R13, P0 ;  /* 0x000000ffff117224 */ /* 0x000fe200000e060d */
[----:B--2---:R-:W-:Y:S01]  /*0500*/  ISETP.GT.AND P1, PT, R21, R20, PT ;  /* 0x000000141500720c */ /* 0x004fe20003f24270 */
[----:B---3--:R-:W-:Y:S04]  /*0510*/  STG.E desc[UR4][R12.64+0x8], R29 ;  /* 0x0000081d0c007986 */ /* 0x008fe8000c101904 */
[----:B-----5:R-:W-:Y:S04]  /*0520*/  STG.E desc[UR4][R12.64+0xc], R28 ;  /* 0x00000c1c0c007986 */ /* 0x020fe8000c101904 */
[----:B------:R-:W2:Y:S04]  /*0530*/  LDG.E R15, desc[UR4][R14.64+0x10] ;  /* 0x000010040e0f7981 */ /* 0x000ea8000c1e1900 */
[----:B------:R-:W3:Y:S01]  /*0540*/  LDG.E R17, desc[UR4][R16.64+0x10] ;  /* 0x0000100410117981 */ /* 0x000ee2000c1e1900 */
[----:B------:R-:W-:-:S04]  /*0550*/  SEL R19, RZ, 0x4, !P1 ;  /* 0x00000004ff137807 */ /* 0x000fc80004800000 */
[----:B------:R-:W-:-:S05]  /*0560*/  IADD3 R18, P0, PT, R12, R19, RZ ;  /* 0x000000130c127210 */ /* 0x000fca0007f1e0ff */
[----:B------:R-:W-:Y:S01]  /*0570*/  IMAD.X R19, RZ, RZ, R13, P0 ;  /* 0x000000ffff137224 */ /* 0x000fe200000e060d */
[----:B------:R-:W-:-:S04]  /*0580*/  ISETP.GT.AND P0, PT, R21, R20, PT ;  /* 0x000000141500720c */ /* 0x000fc80003f04270 */
[----:B------:R-:W-:-:S04]  /*0590*/  SEL R21, RZ, 0x4, P0 ;  /* 0x00000004ff157807 */ /* 0x000fc80000000000 */
[----:B------:R-:W-:-:S05]  /*05a0*/  IADD3 R20, P6, PT, R12, R21, RZ ;  /* 0x000000150c147210 */ /* 0x000fca0007fde0ff */
[----:B------:R-:W-:Y:S01]  /*05b0*/  IMAD.X R21, RZ, RZ, R13, P6 ;  /* 0x000000ffff157224 */ /* 0x000fe200030e060d */
[----:B------:R-:W-:Y:S01]  /*05c0*/  ISETP.NE.AND P6, PT, R26, RZ, PT ;  /* 0x000000ff1a00720c */ /* 0x000fe20003fc5270 */
[----:B--2---:R0:W-:Y:S04]  /*05d0*/  STG.E desc[UR4][R12.64+0x10], R15 ;  /* 0x0000100f0c007986 */ /* 0x0041e8000c101904 */
[----:B---3--:R1:W-:Y:S04]  /*05e0*/  STG.E desc[UR4][R12.64+0x14], R17 ;  /* 0x000014110c007986 */ /* 0x0083e8000c101904 */
[----:B------:R-:W2:Y:S04]  /*05f0*/  LDG.E R19, desc[UR4][R18.64+0x18] ;  /* 0x0000180412137981 */ /* 0x000ea8000c1e1900 */
[----:B------:R-:W3:Y:S01]  /*0600*/  LDG.E R21, desc[UR4][R20.64+0x18] ;  /* 0x0000180414157981 */ /* 0x000ee2000c1e1900 */
[----:B------:R-:W-:-:S02]  /*0610*/  VIADD R26, R27, 0xffffffff ;  /* 0xffffffff1b1a7836 */ /* 0x000fc40000000000 */
[----:B------:R-:W-:-:S04]  /*0620*/  @P6 IMAD.MOV R26, RZ, RZ, R27 ;  /* 0x000000ffff1a6224 */ /* 0x000fc800078e021b */
[----:B------:R-:W-:Y:S02]  /*0630*/  VIADD R27, R26, 0x1 ;  /* 0x000000011a1b7836 */ /* 0x000fe40000000000 */
[----:B------:R-:W-:-:S04]  /*0640*/  @!P5 IMAD.MOV R27, RZ, RZ, R26 ;  /* 0x000000ffff1bd224 */ /* 0x000fc800078e021a */
[----:B------:R-:W-:Y:S02]  /*0650*/  VIADD R26, R27, 0xffffffff ;  /* 0xffffffff1b1a7836 */ /* 0x000fe40000000000 */
[----:B------:R-:W-:-:S04]  /*0660*/  @P4 IMAD.MOV R26, RZ, RZ, R27 ;  /* 0x000000ffff1a4224 */ /* 0x000fc800078e021b */
[----:B------:R-:W-:Y:S02]  /*0670*/  VIADD R14, R26, 0x1 ;  /* 0x000000011a0e7836 */ /* 0x000fe40000000000 */
[----:B------:R-:W-:Y:S02]  /*0680*/  @!P3 IMAD.MOV R14, RZ, RZ, R26 ;  /* 0x000000ffff0eb224 */ /* 0x000fe400078e021a */
[----:B------:R-:W-:Y:S02]  /*0690*/  VIADD R24, R24, 0x4 ;  /* 0x0000000418187836 */ /* 0x000fe40000000000 */
[----:B0-----:R-:W-:Y:S02]  /*06a0*/  VIADD R15, R14, 0xffffffff ;  /* 0xffffffff0e0f7836 */ /* 0x001fe40000000000 */
[----:B------:R-:W-:-:S04]  /*06b0*/  @P2 IMAD.MOV R15, RZ, RZ, R14 ;  /* 0x000000ffff0f2224 */ /* 0x000fc800078e020e */
[----:B------:R-:W-:Y:S02]  /*06c0*/  VIADD R16, R15, 0x1 ;  /* 0x000000010f107836 */ /* 0x000fe40000000000 */
[----:B------:R-:W-:Y:S01]  /*06d0*/  @!P1 IMAD.MOV R16, RZ, RZ, R15 ;  /* 0x000000ffff109224 */ /* 0x000fe200078e020f */
[----:B------:R-:W-:Y:S01]  /*06e0*/  ISETP.NE.AND P1, PT, R24, RZ, PT ;  /* 0x000000ff1800720c */ /* 0x000fe20003f25270 */
[----:B------:R-:W-:Y:S02]  /*06f0*/  VIADD R25, R25, 0x8 ;  /* 0x0000000819197836 */ /* 0x000fe40000000000 */
[----:B------:R-:W-:Y:S02]  /*0700*/  VIADD R14, R16, 0xffffffff ;  /* 0xffffffff100e7836 */ /* 0x000fe40000000000 */
[----:B------:R-:W-:Y:S01]  /*0710*/  @P0 IMAD.MOV R14, RZ, RZ, R16 ;  /* 0x000000ffff0e0224 */ /* 0x000fe200078e0210 */
[----:B--2---:R1:W-:Y:S04]  /*0720*/  STG.E desc[UR4][R12.64+0x18], R19 ;  /* 0x000018130c007986 */ /* 0x0043e8000c101904 */
[----:B---3--:R1:W-:Y:S03]  /*0730*/  STG.E desc[UR4][R12.64+0x1c], R21 ;  /* 0x00001c150c007986 */ /* 0x0083e6000c101904 */
[----:B------:R-:W-:Y:S05]  /*0740*/  @P1 BRA `(.L_x_3) ;  /* 0xfffffff800c41947 */ /* 0x000fea000383ffff */
.L_x_2:
[----:B------:R-:W-:Y:S05]  /*0750*/  BSYNC.RECONVERGENT B0 ;  /* 0x0000000000007941 */ /* 0x000fea0003800200 */
.L_x_1:
[----:B------:R-:W-:-:S13]  /*0760*/  ISETP.NE.AND P0, PT, R7, RZ, PT ;  /* 0x000000ff0700720c */ /* 0x000fda0003f05270 */
[----:B------:R-:W-:Y:S05]  /*0770*/  @!P0 BRA `(.L_x_0) ;  /* 0x0000000000f88947 */ /* 0x000fea0003800000 */
[----:B------:R-:W0:Y:S02]  /*0780*/  LDC.64 R10, c[0x0][0x380] ;  /* 0x0000e000ff0a7b82 */ /* 0x000e240000000a00 */
[----:B0-----:R-:W-:-:S05]  /*0790*/  IMAD.WIDE R10, R25, 0x4, R10 ;  /* 0x00000004190a7825 */ /* 0x001fca00078e020a */
[----:B-1----:R-:W2:Y:S04]  /*07a0*/  LDG.E R12, desc[UR4][R10.64] ;  /* 0x000000040a0c7981 */ /* 0x002ea8000c1e1900 */
[----:B------:R-:W2:Y:S02]  /*07b0*/  LDG.E R13, desc[UR4][R10.64+0x4] ;  /* 0x000004040a0d7981 */ /* 0x000ea4000c1e1900 */
[CC--:B--2---:R-:W-:Y:S02]  /*07c0*/  ISETP.GT.AND P0, PT, R12.reuse, R13.reuse, PT ;  /* 0x0000000d0c00720c */ /* 0x0c4fe40003f04270 */
[----:B------:R-:W-:Y:S02]  /*07d0*/  ISETP.GT.AND P1, PT, R12, R13, PT ;  /* 0x0000000d0c00720c */ /* 0x000fe40003f24270 */
[----:B------:R-:W-:-:S02]  /*07e0*/  SEL R17, RZ, 0x4, !P0 ;  /* 0x00000004ff117807 */ /* 0x000fc40004000000 */
[----:B------:R-:W-:Y:S02]  /*07f0*/  SEL R13, RZ, 0x4, P1 ;  /* 0x00000004ff0d7807 */ /* 0x000fe40000800000 */
[C---:B------:R-:W-:Y:S02]  /*0800*/  IADD3 R16, P2, PT, R10.reuse, R17, RZ ;  /* 0x000000110a107210 */ /* 0x040fe40007f5e0ff */
[----:B------:R-:W-:-:S03]  /*0810*/  IADD3 R12, P3, PT, R10, R13, RZ ;  /* 0x0000000d0a0c7210 */ /* 0x000fc60007f7e0ff */
[--C-:B------:R-:W-:Y:S02]  /*0820*/  IMAD.X R17, RZ, RZ, R11.reuse, P2 ;  /* 0x000000ffff117224 */ /* 0x100fe400010e060b */
[----:B------:R-:W-:-:S04]  /*0830*/  IMAD.X R13, RZ, RZ, R11, P3 ;  /* 0x000000ffff0d7224 */ /* 0x000fc800018e060b */
[----:B------:R-:W2:Y:S04]  /*0840*/  LDG.E R17, desc[UR4][R16.64] ;  /* 0x0000000410117981 */ /* 0x000ea8000c1e1900 */
[----:B------:R-:W3:Y:S01]  /*0850*/  LDG.E R13, desc[UR4][R12.64] ;  /* 0x000000040c0d7981 */ /* 0x000ee2000c1e1900 */
[----:B------:R-:W-:Y:S02]  /*0860*/  VIADD R15, R14, 0x1 ;  /* 0x000000010e0f7836 */ /* 0x000fe40000000000 */
[----:B------:R-:W-:Y:S01]  /*0870*/  @!P0 IMAD.MOV R15, RZ, RZ, R14 ;  /* 0x000000ffff0f8224 */ /* 0x000fe200078e020e */
[----:B------:R-:W-:-:S03]  /*0880*/  ISETP.NE.AND P0, PT, R7, 0x1, PT ;  /* 0x000000010700780c */ /* 0x000fc60003f05270 */
[----:B------:R-:W-:Y:S02]  /*0890*/  VIADD R14, R15, 0xffffffff ;  /* 0xffffffff0f0e7836 */ /* 0x000fe40000000000 */
[----:B------:R-:W-:Y:S01]  /*08a0*/  @P1 IMAD.MOV R14, RZ, RZ, R15 ;  /* 0x000000ffff0e1224 */ /* 0x000fe200078e020f */
[----:B--2---:R0:W-:Y:S04]  /*08b0*/  STG.E desc[UR4][R10.64], R17 ;  /* 0x000000110a007986 */ /* 0x0041e8000c101904 */
[----:B---3--:R0:W-:Y:S03]  /*08c0*/  STG.E desc[UR4][R10.64+0x4], R13 ;  /* 0x0000040d0a007986 */ /* 0x0081e6000c101904 */
[----:B------:R-:W-:Y:S05]  /*08d0*/  @!P0 BRA `(.L_x_0) ;  /* 0x0000000000a08947 */ /* 0x000fea0003800000 */
[----:B------:R-:W2:Y:S04]  /*08e0*/  LDG.E R12, desc[UR4][R10.64+0x8] ;  /* 0x000008040a0c7981 */ /* 0x000ea8000c1e1900 */
[----:B0-----:R-:W2:Y:S01]  /*08f0*/  LDG.E R13, desc[UR4][R10.64+0xc] ;  /* 0x00000c040a0d7981 */ /* 0x001ea2000c1e1900 */
[----:B------:R-:W-:-:S13]  /*0900*/  ISETP.NE.AND P0, PT, R7, 0x2, PT ;  /* 0x000000020700780c */ /* 0x000fda0003f05270 */
[----:B------:R-:W3:Y:S04]  /*0910*/  @P0 LDG.E R15, desc[UR4][R10.64+0x10] ;  /* 0x000010040a0f0981 */ /* 0x000ee8000c1e1900 */
[----:B------:R-:W3:Y:S01]  /*0920*/  @P0 LDG.E R24, desc[UR4][R10.64+0x14] ;  /* 0x000014040a180981 */ /* 0x000ee2000c1e1900 */
[CC--:B--2---:R-:W-:Y:S02]  /*0930*/  ISETP.GT.AND P2, PT, R12.reuse, R13.reuse, PT ;  /* 0x0000000d0c00720c */ /* 0x0c4fe40003f44270 */
[----:B------:R-:W-:Y:S02]  /*0940*/  ISETP.GT.AND P1, PT, R12, R13, PT ;  /* 0x0000000d0c00720c */ /* 0x000fe40003f24270 */
[----:B------:R-:W-:Y:S02]  /*0950*/  SEL R21, RZ, 0x4, !P2 ;  /* 0x00000004ff157807 */ /* 0x000fe40005000000 */
[----:B------:R-:W-:-:S02]  /*0960*/  SEL R19, RZ, 0x4, P1 ;  /* 0x00000004ff137807 */ /* 0x000fc40000800000 */
[C---:B------:R-:W-:Y:S02]  /*0970*/  IADD3 R20, P3, PT, R10.reuse, R21, RZ ;  /* 0x000000150a147210 */ /* 0x040fe40007f7e0ff */
[----:B------:R-:W-:-:S03]  /*0980*/  IADD3 R18, P4, PT, R10, R19, RZ ;  /* 0x000000130a127210 */ /* 0x000fc60007f9e0ff */
[--C-:B------:R-:W-:Y:S02]  /*0990*/  IMAD.X R21, RZ, RZ, R11.reuse, P3 ;  /* 0x000000ffff157224 */ /* 0x100fe400018e060b */
[----:B------:R-:W-:-:S04]  /*09a0*/  IMAD.X R19, RZ, RZ, R11, P4 ;  /* 0x000000ffff137224 */ /* 0x000fc800020e060b */
[----:B------:R-:W2:Y:S04]  /*09b0*/  LDG.E R21, desc[UR4][R20.64+0x8] ;  /* 0x0000080414157981 */ /* 0x000ea8000c1e1900 */
[----:B------:R-:W4:Y:S01]  /*09c0*/  LDG.E R19, desc[UR4][R18.64+0x8] ;  /* 0x0000080412137981 */ /* 0x000f22000c1e1900 */
[CC--:B---3--:R-:W-:Y:S02]  /*09d0*/  @P0 ISETP.GT.AND P3, PT, R15.reuse, R24.reuse, PT ;  /* 0x000000180f00020c */ /* 0x0c8fe40003f64270 */
[----:B------:R-:W-:Y:S02]  /*09e0*/  @P0 ISETP.GT.AND P4, PT, R15, R24, PT ;  /* 0x000000180f00020c */ /* 0x000fe40003f84270 */
[----:B------:R-:W-:Y:S02]  /*09f0*/  @P0 SEL R17, RZ, 0x4, !P3 ;  /* 0x00000004ff110807 */ /* 0x000fe40005800000 */
[----:B------:R-:W-:-:S02]  /*0a00*/  @P0 SEL R13, RZ, 0x4, P4 ;  /* 0x00000004ff0d0807 */ /* 0x000fc40002000000 */
[C---:B------:R-:W-:Y:S02]  /*0a10*/  @P0 IADD3 R16, P3, PT, R10.reuse, R17, RZ ;  /* 0x000000110a100210 */ /* 0x040fe40007f7e0ff */
[----:B------:R-:W-:-:S03]  /*0a20*/  @P0 IADD3 R12, P4, PT, R10, R13, RZ ;  /* 0x0000000d0a0c0210 */ /* 0x000fc60007f9e0ff */
[--C-:B------:R-:W-:Y:S02]  /*0a30*/  @P0 IMAD.X R17, RZ, RZ, R11.reuse, P3 ;  /* 0x000000ffff110224 */ /* 0x100fe400018e060b */
[----:B------:R-:W-:Y:S01]  /*0a40*/  @P0 IMAD.X R13, RZ, RZ, R11, P4 ;  /* 0x000000ffff0d0224 */ /* 0x000fe200020e060b */
[----:B--2---:R2:W-:Y:S04]  /*0a50*/  STG.E desc[UR4][R10.64+0x8], R21 ;  /* 0x000008150a007986 */ /* 0x0045e8000c101904 */
[----:B----4-:R2:W-:Y:S04]  /*0a60*/  STG.E desc[UR4][R10.64+0xc], R19 ;  /* 0x00000c130a007986 */ /* 0x0105e8000c101904 */
[----:B------:R-:W3:Y:S04]  /*0a70*/  @P0 LDG.E R17, desc[UR4][R16.64+0x10] ;  /* 0x0000100410110981 */ /* 0x000ee8000c1e1900 */
[----:B------:R0:W4:Y:S01]  /*0a80*/  @P0 LDG.E R13, desc[UR4][R12.64+0x10] ;  /* 0x000010040c0d0981 */ /* 0x000122000c1e1900 */
[----:B------:R-:W-:-:S02]  /*0a90*/  VIADD R18, R14, 0x1 ;  /* 0x000000010e127836 */ /* 0x000fc40000000000 */
[----:B------:R-:W-:Y:S01]  /*0aa0*/  @!P2 IMAD.MOV R18, RZ, RZ, R14 ;  /* 0x000000ffff12a224 */ /* 0x000fe200078e020e */
[----:B------:R-:W-:-:S03]  /*0ab0*/  ISETP.GT.OR P2, PT, R15, R24, !P0 ;  /* 0x000000180f00720c */ /* 0x000fc60004744670 */
[----:B------:R-:W-:Y:S02]  /*0ac0*/  VIADD R14, R18, 0xffffffff ;  /* 0xffffffff120e7836 */ /* 0x000fe40000000000 */
[----:B------:R-:W-:Y:S01]  /*0ad0*/  @P1 IMAD.MOV R14, RZ, RZ, R18 ;  /* 0x000000ffff0e1224 */ /* 0x000fe200078e0212 */
[----:B------:R-:W-:-:S03]  /*0ae0*/  ISETP.GT.AND P1, PT, R15, R24, P0 ;  /* 0x000000180f00720c */ /* 0x000fc60000724270 */
[----:B------:R-:W-:-:S04]  /*0af0*/  @P0 VIADD R18, R14, 0x1 ;  /* 0x000000010e120836 */ /* 0x000fc80000000000 */
[----:B------:R-:W-:-:S04]  /*0b00*/  @!P2 IMAD.MOV R18, RZ, RZ, R14 ;  /* 0x000000ffff12a224 */ /* 0x000fc800078e020e */
[----:B0-----:R-:W-:Y:S02]  /*0b10*/  @P0 VIADD R12, R18, 0xffffffff ;  /* 0xffffffff120c0836 */ /* 0x001fe40000000000 */
[----:B------:R-:W-:-:S04]  /*0b20*/  @P1 IMAD.MOV R12, RZ, RZ, R18 ;  /* 0x000000ffff0c1224 */ /* 0x000fc800078e0212 */
[----:B------:R-:W-:Y:S01]  /*0b30*/  @P0 IMAD.MOV.U32 R14, RZ, RZ, R12 ;  /* 0x000000ffff0e0224 */ /* 0x000fe200078e000c */
[----:B---3--:R2:W-:Y:S04]  /*0b40*/  @P0 STG.E desc[UR4][R10.64+0x10], R17 ;  /* 0x000010110a000986 */ /* 0x0085e8000c101904 */
[----:B----4-:R2:W-:Y:S02]  /*0b50*/  @P0 STG.E desc[UR4][R10.64+0x14], R13 ;  /* 0x0000140d0a000986 */ /* 0x0105e4000c101904 */
.L_x_0:
[----:B------:R-:W-:Y:S01]  /*0b60*/  ISETP.GE.AND P0, PT, R8, R5, PT ;  /* 0x000000050800720c */ /* 0x000fe20003f06270 */
[----:B------:R-:W-:Y:S05]  /*0b70*/  WARPSYNC.ALL ;  /* 0x0000000000007948 */ /* 0x000fea0003800000 */
[----:B------:R-:W-:Y:S01]  /*0b80*/  BAR.SYNC.DEFER_BLOCKING 0x0 ;  /* 0x0000000000007b1d */ /* 0x000fe20000010000 */
[----:B-12---:R-:W-:-:S05]  /*0b90*/  IMAD.MOV.U32 R19, RZ, RZ, RZ ;  /* 0x000000ffff137224 */ /* 0x006fca00078e00ff */
[----:B------:R-:W-:Y:S04]  /*0ba0*/  BSSY.RECONVERGENT B0, `(.L_x_4) ;  /* 0x000009b000007945 */ /* 0x000fe80003800200 */
[----:B------:R-:W-:Y:S05]  /*0bb0*/  @P0 BRA `(.L_x_5) ;  /* 0x0000000800640947 */ /* 0x000fea0003800000 */
[----:B------:R-:W-:Y:S01]  /*0bc0*/  ISETP.GE.U32.AND P0, PT, R4, 0x6, PT ;  /* 0x000000060400780c */ /* 0x000fe20003f06070 */
[----:B------:R-:W-:Y:S01]  /*0bd0*/  BSSY.RECONVERGENT B1, `(.L_x_6) ;  /* 0x0000057000017945 */ /* 0x000fe20003800200 */
[----:B------:R-:W-:Y:S02]  /*0be0*/  IMAD.MOV.U32 R19, RZ, RZ, RZ ;  /* 0x000000ffff137224 */ /* 0x000fe400078e00ff */
[----:B------:R-:W-:-:S09]  /*0bf0*/  IMAD.MOV.U32 R15, RZ, RZ, R8 ;  /* 0x000000ffff0f7224 */ /* 0x000fd200078e0008 */
[----:B------:R-:W-:Y:S05]  /*0c00*/  @!P0 BRA `(.L_x_7) ;  /* 0x00000004004c8947 */ /* 0x000fea0003800000 */
[----:B0-----:R-:W0:Y:S01]  /*0c10*/  LDC.64 R10, c[0x0][0x380] ;  /* 0x0000e000ff0a7b82 */ /* 0x001e220000000a00 */
[----:B------:R-:W-:Y:S02]  /*0c20*/  IMAD.MOV.U32 R19, RZ, RZ, RZ ;  /* 0x000000ffff137224 */ /* 0x000fe400078e00ff */
[----:B------:R-:W-:Y:S02]  /*0c30*/  IMAD.MOV.U32 R15, RZ, RZ, R8 ;  /* 0x000000ffff0f7224 */ /* 0x000fe400078e0008 */
[----:B------:R-:W-:-:S07]  /*0c40*/  IMAD.MOV.U32 R26, RZ, RZ, RZ ;  /* 0x000000ffff1a7224 */ /* 0x000fce00078e00ff */
.L_x_8:
        /* <DEDUP_REMOVED lines=8> */
[----:B------:R-:W-:Y:S02]  /*0cd0*/  SEL R13, RZ, 0x4, P6 ;  /* 0x00000004ff0d7807 */ /* 0x000fe40003000000 */
[----:B------:R-:W-:Y:S02]  /*0ce0*/  SEL R17, RZ, 0x4, !P0 ;  /* 0x00000004ff117807 */ /* 0x000fe40004000000 */
[C---:B------:R-:W-:Y:S02]  /*0cf0*/  IADD3 R12, P2, PT, R20.reuse, R13, RZ ;  /* 0x0000000d140c7210 */ /* 0x040fe40007f5e0ff */
[----:B------:R-:W-:-:S03]  /*0d00*/  IADD3 R16, P1, PT, R20, R17, RZ ;  /* 0x0000001114107210 */ /* 0x000fc60007f3e0ff */
[--C-:B------:R-:W-:Y:S02]  /*0d10*/  IMAD.X R13, RZ, RZ, R21.reuse, P2 ;  /* 0x000000ffff0d7224 */ /* 0x100fe400010e0615 */
[----:B------:R-:W-:-:S04]  /*0d20*/  IMAD.X R17, RZ, RZ, R21, P1 ;  /* 0x000000ffff117224 */ /* 0x000fc800008e0615 */
[----:B------:R-:W2:Y:S04]  /*0d30*/  LDG.E R13, desc[UR4][R12.64] ;  /* 0x000000040c0d7981 */ /* 0x000ea8000c1e1900 */
[----:B------:R0:W5:Y:S01]  /*0d40*/  LDG.E R29, desc[UR4][R16.64] ;  /* 0x00000004101d7981 */ /* 0x000162000c1e1900 */
[CC--:B---3--:R-:W-:Y:S02]  /*0d50*/  ISETP.GT.AND P5, PT, R18.reuse, R25.reuse, PT ;  /* 0x000000191200720c */ /* 0x0c8fe40003fa4270 */
[----:B------:R-:W-:Y:S02]  /*0d60*/  ISETP.GT.AND P4, PT, R18, R25, PT ;  /* 0x000000191200720c */ /* 0x000fe40003f84270 */
[----:B------:R-:W-:Y:S01]  /*0d70*/  SEL R24, RZ, 0x4, !P5 ;  /* 0x00000004ff187807 */ /* 0x000fe20006800000 */
[----:B------:R-:W4:Y:S03]  /*0d80*/  LDG.E R18, desc[UR4][R20.64+0x10] ;  /* 0x0000100414127981 */ /* 0x000f26000c1e1900 */
[----:B------:R-:W-:Y:S01]  /*0d90*/  IADD3 R24, P1, PT, R20, R24, RZ ;  /* 0x0000001814187210 */ /* 0x000fe20007f3e0ff */
[----:B------:R-:W3:Y:S04]  /*0da0*/  LDG.E R12, desc[UR4][R20.64+0x1c] ;  /* 0x00001c04140c7981 */ /* 0x000ee8000c1e1900 */
[----:B------:R-:W-:Y:S01]  /*0db0*/  IMAD.X R25, RZ, RZ, R21, P1 ;  /* 0x000000ffff197224 */ /* 0x000fe200008e0615 */
[----:B0-----:R-:W-:-:S04]  /*0dc0*/  SEL R17, RZ, 0x4, P4 ;  /* 0x00000004ff117807 */ /* 0x001fc80002000000 */
[----:B------:R-:W-:-:S05]  /*0dd0*/  IADD3 R16, P1, PT, R20, R17, RZ ;  /* 0x0000001114107210 */ /* 0x000fca0007f3e0ff */
[----:B------:R-:W-:Y:S01]  /*0de0*/  IMAD.X R17, RZ, RZ, R21, P1 ;  /* 0x000000ffff117224 */ /* 0x000fe200008e0615 */
[----:B--2---:R0:W-:Y:S04]  /*0df0*/  STG.E desc[UR4][R20.64+0x4], R13 ;  /* 0x0000040d14007986 */ /* 0x0041e8000c101904 */
[----:B-----5:R1:W-:Y:S04]  /*0e00*/  STG.E desc[UR4][R20.64], R29 ;  /* 0x0000001d14007986 */ /* 0x0203e8000c101904 */
[----:B------:R2:W5:Y:S04]  /*0e10*/  LDG.E R25, desc[UR4][R24.64+0x8] ;  /* 0x0000080418197981 */ /* 0x000568000c1e1900 */
[----:B0-----:R-:W3:Y:S04]  /*0e20*/  LDG.E R13, desc[UR4][R20.64+0x18] ;  /* 0x00001804140d7981 */ /* 0x001ee8000c1e1900 */
[----:B-1----:R-:W3:Y:S01]  /*0e30*/  LDG.E R29, desc[UR4][R16.64+0x8] ;  /* 0x00000804101d7981 */ /* 0x002ee2000c1e1900 */
[----:B----4-:R-:W-:-:S02]  /*0e40*/  ISETP.GT.AND P3, PT, R18, R28, PT ;  /* 0x0000001c1200720c */ /* 0x010fc40003f64270 */
[----:B------:R-:W-:Y:S02]  /*0e50*/  ISETP.GT.AND P2, PT, R18, R28, PT ;  /* 0x0000001c1200720c */ /* 0x000fe40003f44270 */
[----:B------:R-:W-:Y:S01]  /*0e60*/  SEL R18, RZ, 0x4, !P3 ;  /* 0x00000004ff127807 */ /* 0x000fe20005800000 */
[----:B------:R-:W-:Y:S02]  /*0e70*/  VIADD R28, R19, 0x1 ;  /* 0x00000001131c7836 */ /* 0x000fe40000000000 */
[----:B------:R-:W-:Y:S01]  /*0e80*/  @!P0 IMAD.MOV R28, RZ, RZ, R19 ;  /* 0x000000ffff1c8224 */ /* 0x000fe200078e0213 */
[C---:B--2---:R-:W-:Y:S02]  /*0e90*/  IADD3 R24, P0, PT, R20.reuse, R18, RZ ;  /* 0x0000001214187210 */ /* 0x044fe40007f1e0ff */
[----:B------:R-:W-:Y:S01]  /*0ea0*/  SEL R19, RZ, 0x4, P2 ;  /* 0x00000004ff137807 */ /* 0x000fe20001000000 */
[----:B-----5:R0:W-:Y:S02]  /*0eb0*/  STG.E desc[UR4][R20.64+0x8], R25 ;  /* 0x0000081914007986 */ /* 0x0201e4000c101904 */
[----:B0-----:R-:W-:Y:S01]  /*0ec0*/  IMAD.X R25, RZ, RZ, R21, P0 ;  /* 0x000000ffff197224 */ /* 0x001fe200000e0615 */
[----:B------:R-:W-:-:S05]  /*0ed0*/  IADD3 R18, P0, PT, R20, R19, RZ ;  /* 0x0000001314127210 */ /* 0x000fca0007f1e0ff */
[----:B------:R-:W-:Y:S01]  /*0ee0*/  IMAD.X R19, RZ, RZ, R21, P0 ;  /* 0x000000ffff137224 */ /* 0x000fe200000e0615 */
[----:B---3--:R0:W-:Y:S05]  /*0ef0*/  STG.E desc[UR4][R20.64+0xc], R29 ;  /* 0x00000c1d14007986 */ /* 0x0081ea000c101904 */
[----:B------:R-:W2:Y:S04]  /*0f00*/  LDG.E R19, desc[UR4][R18.64+0x10] ;  /* 0x0000100412137981 */ /* 0x000ea8000c1e1900 */
[----:B0-----:R-:W3:Y:S01]  /*0f10*/  LDG.E R29, desc[UR4][R24.64+0x10] ;  /* 0x00001004181d7981 */ /* 0x001ee2000c1e1900 */
[----:B------:R-:W-:-:S04]  /*0f20*/  ISETP.GT.AND P1, PT, R13, R12, PT ;  /* 0x0000000c0d00720c */ /* 0x000fc80003f24270 */
[----:B------:R-:W-:-:S04]  /*0f30*/  SEL R17, RZ, 0x4, !P1 ;  /* 0x00000004ff117807 */ /* 0x000fc80004800000 */
[----:B------:R-:W-:-:S05]  /*0f40*/  IADD3 R16, P0, PT, R20, R17, RZ ;  /* 0x0000001114107210 */ /* 0x000fca0007f1e0ff */
[----:B------:R-:W-:Y:S01]  /*0f50*/  IMAD.X R17, RZ, RZ, R21, P0 ;  /* 0x000000ffff117224 */ /* 0x000fe200000e0615 */
[----:B------:R-:W-:-:S04]  /*0f60*/  ISETP.GT.AND P0, PT, R13, R12, PT ;  /* 0x0000000c0d00720c */ /* 0x000fc80003f04270 */
[----:B------:R-:W-:Y:S02]  /*0f70*/  SEL R13, RZ, 0x4, P0 ;  /* 0x00000004ff0d7807 */ /* 0x000fe40000000000 */
[----:B------:R-:W-:Y:S02]  /*0f80*/  P2R R27, PR, RZ, 0x40 ;  /* 0x00000040ff1b7803 */ /* 0x000fe40000000000 */
[----:B------:R-:W-:-:S05]  /*0f90*/  IADD3 R12, P6, PT, R20, R13, RZ ;  /* 0x0000000d140c7210 */ /* 0x000fca0007fde0ff */
[----:B------:R-:W-:Y:S01]  /*0fa0*/  IMAD.X R13, RZ, RZ, R21, P6 ;  /* 0x000000ffff0d7224 */ /* 0x000fe200030e0615 */
[----:B--2---:R0:W-:Y:S04]  /*0fb0*/  STG.E desc[UR4][R20.64+0x14], R19 ;  /* 0x0000141314007986 */ /* 0x0041e8000c101904 */
[----:B---3--:R1:W-:Y:S04]  /*0fc0*/  STG.E desc[UR4][R20.64+0x10], R29 ;  /* 0x0000101d14007986 */ /* 0x0083e8000c101904 */
[----:B------:R-:W2:Y:S04]  /*0fd0*/  LDG.E R17, desc[UR4][R16.64+0x18] ;  /* 0x0000180410117981 */ /* 0x000ea8000c1e1900 */
[----:B------:R3:W4:Y:S01]  /*0fe0*/  LDG.E R13, desc[UR4][R12.64+0x18] ;  /* 0x000018040c0d7981 */ /* 0x000722000c1e1900 */
[----:B------:R-:W-:Y:S01]  /*0ff0*/  ISETP.NE.AND P6, PT, R27, RZ, PT ;  /* 0x000000ff1b00720c */ /* 0x000fe20003fc5270 */
[----:B------:R-:W-:-:S12]  /*1000*/  VIADD R27, R28, 0xffffffff ;  /* 0xffffffff1c1b7836 */ /* 0x000fd80000000000 */
        /* <DEDUP_REMOVED lines=10> */
[----:B---3--:R-:W-:Y:S02]  /*10b0*/  VIADD R12, R19, 0x1 ;  /* 0x00000001130c7836 */ /* 0x008fe40000000000 */
[----:B------:R-:W-:Y:S01]  /*10c0*/  @!P1 IMAD.MOV R12, RZ, RZ, R19 ;  /* 0x000000ffff0c9224 */ /* 0x000fe200078e0213 */
[----:B------:R-:W-:Y:S01]  /*10d0*/  ISETP.NE.AND P1, PT, R26, R23, PT ;  /* 0x000000171a00720c */ /* 0x000fe20003f25270 */
[----:B------:R-:W-:Y:S02]  /*10e0*/  VIADD R15, R15, 0x8 ;  /* 0x000000080f0f7836 */ /* 0x000fe40000000000 */
[----:B------:R-:W-:Y:S02]  /*10f0*/  VIADD R19, R12, 0xffffffff ;  /* 0xffffffff0c137836 */ /* 0x000fe40000000000 */
[----:B------:R-:W-:Y:S01]  /*1100*/  @P0 IMAD.MOV R19, RZ, RZ, R12 ;  /* 0x000000ffff130224 */ /* 0x000fe200078e020c */
[----:B--2---:R1:W-:Y:S04]  /*1110*/  STG.E desc[UR4][R20.64+0x18], R17 ;  /* 0x0000181114007986 */ /* 0x0043e8000c101904 */
[----:B----4-:R1:W-:Y:S03]  /*1120*/  STG.E desc[UR4][R20.64+0x1c], R13 ;  /* 0x00001c0d14007986 */ /* 0x0103e6000c101904 */
[----:B------:R-:W-:Y:S05]  /*1130*/  @P1 BRA `(.L_x_8) ;  /* 0xfffffff800c41947 */ /* 0x000fea000383ffff */
.L_x_7:
[----:B------:R-:W-:Y:S05]  /*1140*/  BSYNC.RECONVERGENT B1 ;  /* 0x0000000000017941 */ /* 0x000fea0003800200 */
.L_x_6:
[----:B------:R-:W-:-:S13]  /*1150*/  ISETP.NE.AND P0, PT, R22, RZ, PT ;  /* 0x000000ff1600720c */ /* 0x000fda0003f05270 */
[----:B------:R-:W-:Y:S05]  /*1160*/  @!P0 BRA `(.L_x_5) ;  /* 0x0000000000f88947 */ /* 0x000fea0003800000 */
[----:B0-----:R-:W0:Y:S02]  /*1170*/  LDC.64 R10, c[0x0][0x380] ;  /* 0x0000e000ff0a7b82 */ /* 0x001e240000000a00 */
[----:B0-----:R-:W-:-:S05]  /*1180*/  IMAD.WIDE R10, R15, 0x4, R10 ;  /* 0x000000040f0a7825 */ /* 0x001fca00078e020a */
[----:B------:R-:W2:Y:S04]  /*1190*/  LDG.E R12, desc[UR4][R10.64] ;  /* 0x000000040a0c7981 */ /* 0x000ea8000c1e1900 */
[----:B-1----:R-:W2:Y:S02]  /*11a0*/  LDG.E R13, desc[UR4][R10.64+0x4] ;  /* 0x000004040a0d7981 */ /* 0x002ea4000c1e1900 */
        /* <DEDUP_REMOVED lines=18> */
[----:B------:R-:W3:Y:S04]  /*12d0*/  LDG.E R12, desc[UR4][R10.64+0x8] ;  /* 0x000008040a0c7981 */ /* 0x000ee8000c1e1900 */
[----:B--2---:R-:W3:Y:S01]  /*12e0*/  LDG.E R13, desc[UR4][R10.64+0xc] ;  /* 0x00000c040a0d7981 */ /* 0x004ee2000c1e1900 */
[----:B------:R-:W-:-:S13]  /*12f0*/  ISETP.NE.AND P0, PT, R22, 0x2, PT ;  /* 0x000000021600780c */ /* 0x000fda0003f05270 */
[----:B------:R-:W2:Y:S04]  /*1300*/  @P0 LDG.E R18, desc[UR4][R10.64+0x10] ;  /* 0x000010040a120981 */ /* 0x000ea8000c1e1900 */
[----:B------:R-:W2:Y:S01]  /*1310*/  @P0 LDG.E R15, desc[UR4][R10.64+0x14] ;  /* 0x000014040a0f0981 */ /* 0x000ea2000c1e1900 */
[CC--:B---3--:R-:W-:Y:S02]  /*1320*/  ISETP.GT.AND P2, PT, R12.reuse, R13.reuse, PT ;  /* 0x0000000d0c00720c */ /* 0x0c8fe40003f44270 */
[----:B------:R-:W-:Y:S02]  /*1330*/  ISETP.GT.AND P1, PT, R12, R13, PT ;  /* 0x0000000d0c00720c */ /* 0x000fe40003f24270 */
[----:B------:R-:W-:Y:S02]  /*1340*/  SEL R25, RZ, 0x4, !P2 ;  /* 0x00000004ff197807 */ /* 0x000fe40005000000 */
[----:B------:R-:W-:-:S02]  /*1350*/  SEL R21, RZ, 0x4, P1 ;  /* 0x00000004ff157807 */ /* 0x000fc40000800000 */
[C---:B------:R-:W-:Y:S02]  /*1360*/  IADD3 R24, P3, PT, R10.reuse, R25, RZ ;  /* 0x000000190a187210 */ /* 0x040fe40007f7e0ff */
[----:B------:R-:W-:-:S03]  /*1370*/  IADD3 R20, P4, PT, R10, R21, RZ ;  /* 0x000000150a147210 */ /* 0x000fc60007f9e0ff */
[--C-:B------:R-:W-:Y:S02]  /*1380*/  IMAD.X R25, RZ, RZ, R11.reuse, P3 ;  /* 0x000000ffff197224 */ /* 0x100fe400018e060b */
[----:B------:R-:W-:-:S04]  /*1390*/  IMAD.X R21, RZ, RZ, R11, P4 ;  /* 0x000000ffff157224 */ /* 0x000fc800020e060b */
[----:B------:R-:W3:Y:S04]  /*13a0*/  LDG.E R25, desc[UR4][R24.64+0x8] ;  /* 0x0000080418197981 */ /* 0x000ee8000c1e1900 */
[----:B------:R-:W4:Y:S01]  /*13b0*/  LDG.E R21, desc[UR4][R20.64+0x8] ;  /* 0x0000080414157981 */ /* 0x000f22000c1e1900 */
[CC--:B--2---:R-:W-:Y:S02]  /*13c0*/  @P0 ISETP.GT.AND P3, PT, R18.reuse, R15.reuse, PT ;  /* 0x0000000f1200020c */ /* 0x0c4fe40003f64270 */
[----:B------:R-:W-:Y:S02]  /*13d0*/  @P0 ISETP.GT.AND P4, PT, R18, R15, PT ;  /* 0x0000000f1200020c */ /* 0x000fe40003f84270 */
[----:B------:R-:W-:Y:S02]  /*13e0*/  @P0 SEL R17, RZ, 0x4, !P3 ;  /* 0x00000004ff110807 */ /* 0x000fe40005800000 */
[----:B------:R-:W-:-:S02]  /*13f0*/  @P0 SEL R13, RZ, 0x4, P4 ;  /* 0x00000004ff0d0807 */ /* 0x000fc40002000000 */
[C---:B------:R-:W-:Y:S02]  /*1400*/  @P0 IADD3 R16, P3, PT, R10.reuse, R17, RZ ;  /* 0x000000110a100210 */ /* 0x040fe40007f7e0ff */
[----:B------:R-:W-:-:S03]  /*1410*/  @P0 IADD3 R12, P4, PT, R10, R13, RZ ;  /* 0x0000000d0a0c0210 */ /* 0x000fc60007f9e0ff */
[--C-:B------:R-:W-:Y:S02]  /*1420*/  @P0 IMAD.X R17, RZ, RZ, R11.reuse, P3 ;  /* 0x000000ffff110224 */ /* 0x100fe400018e060b */
[----:B------:R-:W-:Y:S01]  /*1430*/  @P0 IMAD.X R13, RZ, RZ, R11, P4 ;  /* 0x000000ffff0d0224 */ /* 0x000fe200020e060b */
[----:B---3--:R3:W-:Y:S04]  /*1440*/  STG.E desc[UR4][R10.64+0x8], R25 ;  /* 0x000008190a007986 */ /* 0x0087e8000c101904 */
[----:B----4-:R3:W-:Y:S04]  /*1450*/  STG.E desc[UR4][R10.64+0xc], R21 ;  /* 0x00000c150a007986 */ /* 0x0107e8000c101904 */
[----:B------:R-:W2:Y:S04]  /*1460*/  @P0 LDG.E R17, desc[UR4][R16.64+0x10] ;  /* 0x0000100410110981 */ /* 0x000ea8000c1e1900 */
        /* <DEDUP_REMOVED lines=12> */
[----:B--2---:R3:W-:Y:S04]  /*1530*/  @P0 STG.E desc[UR4][R10.64+0x10], R17 ;  /* 0x000010110a000986 */ /* 0x0047e8000c101904 */
[----:B----4-:R3:W-:Y:S02]  /*1540*/  @P0 STG.E desc[UR4][R10.64+0x14], R13 ;  /* 0x0000140d0a000986 */ /* 0x0107e4000c101904 */
.L_x_5:
[----:B------:R-:W-:Y:S05]  /*1550*/  BSYNC.RECONVERGENT B0 ;  /* 0x0000000000007941 */ /* 0x000fea0003800200 */
.L_x_4:
[----:B------:R-:W-:Y:S01]  /*1560*/  IMAD.IADD R19, R19, 0x1, R14 ;  /* 0x0000000113137824 */ /* 0x000fe200078e020e */
[----:B------:R-:W-:Y:S04]  /*1570*/  BAR.SYNC.DEFER_BLOCKING 0x0 ;  /* 0x0000000000007b1d */ /* 0x000fe80000010000 */
[----:B------:R-:W-:-:S13]  /*1580*/  ISETP.NE.AND P0, PT, R19, R6, PT ;  /* 0x000000061300720c */ /* 0x000fda0003f05270 */
[----:B------:R-:W-:Y:S05]  /*1590*/  @P0 BRA `(.L_x_9) ;  /* 0xffffffec00000947 */ /* 0x000fea000383ffff */
[----:B------:R-:W-:Y:S05]  /*15a0*/  EXIT ;  /* 0x000000000000794d */ /* 0x000fea0003800000 */
.L_x_10:
[----:B------:R-:W-:-:S00]  /*15b0*/  BRA `(.L_x_10) ;  /* 0xfffffffc00fc7947 */ /* 0x000fc0000383ffff */
[----:B------:R-:W-:-:S00]  /*15c0*/  NOP ;  /* 0x0000000000007918 */ /* 0x000fc00000000000 */
        /* <DEDUP_REMOVED lines=11> */
.L_x_11:


//--------------------- .nv.shared.reserved.0     --------------------------
	.section	.nv.shared.reserved.0,"aw",@nobits
	.weak		__nv_reservedSMEM_offset_0_alias
	.size		__nv_reservedSMEM_offset_0_alias, 0, 64
	.other		__nv_reservedSMEM_offset_0_alias,@"STO_CUDA_RESERVED_SHARED STV_DEFAULT"
__nv_reservedSMEM_offset_0_alias:
	.zero		0
	.zero		64


//--------------------- .nv.constant0._Z9addKernelPiS_S_ --------------------------
	.section	.nv.constant0._Z9addKernelPiS_S_,"a",@progbits
	.sectionflags	@""
	.align	4
.nv.constant0._Z9addKernelPiS_S_:
	.zero		920


//--------------------- SYMBOLS --------------------------

	.type		.nv.reservedSmem.offset0,@object
	.size		.nv.reservedSmem.offset0,0x4
